//
// Generated by NVIDIA NVVM Compiler
//
// Compiler Build ID: CL-36424714
// Cuda compilation tools, release 13.0, V13.0.88
// Based on NVVM 20.0.0
//

.version 9.0
.target sm_100
.address_size 64

	// .globl	_Z6matAddPA800_fS0_S0_

.visible .entry _Z6matAddPA800_fS0_S0_(
	.param .u64 .ptr .align 1 _Z6matAddPA800_fS0_S0__param_0,
	.param .u64 .ptr .align 1 _Z6matAddPA800_fS0_S0__param_1,
	.param .u64 .ptr .align 1 _Z6matAddPA800_fS0_S0__param_2
)
{
	.reg .pred 	%p<4>;
	.reg .b32 	%r<10>;
	.reg .b32 	%f<4>;
	.reg .b64 	%rd<15>;

	ld.param.u64 	%rd1, [_Z6matAddPA800_fS0_S0__param_0];
	ld.param.u64 	%rd2, [_Z6matAddPA800_fS0_S0__param_1];
	ld.param.u64 	%rd3, [_Z6matAddPA800_fS0_S0__param_2];
	mov.u32 	%r3, %ntid.x;
	mov.u32 	%r4, %ctaid.x;
	mov.u32 	%r5, %tid.x;
	mad.lo.s32 	%r1, %r3, %r4, %r5;
	mov.u32 	%r6, %ntid.y;
	mov.u32 	%r7, %ctaid.y;
	mov.u32 	%r8, %tid.y;
	mad.lo.s32 	%r9, %r6, %r7, %r8;
	setp.gt.s32 	%p1, %r1, 799;
	setp.gt.u32 	%p2, %r9, 799;
	or.pred  	%p3, %p1, %p2;
	@%p3 bra 	$L__BB0_2;
	cvta.to.global.u64 	%rd4, %rd1;
	cvta.to.global.u64 	%rd5, %rd2;
	cvta.to.global.u64 	%rd6, %rd3;
	mul.wide.s32 	%rd7, %r1, 3200;
	add.s64 	%rd8, %rd4, %rd7;
	mul.wide.u32 	%rd9, %r9, 4;
	add.s64 	%rd10, %rd8, %rd9;
	ld.global.f32 	%f1, [%rd10];
	add.s64 	%rd11, %rd5, %rd7;
	add.s64 	%rd12, %rd11, %rd9;
	ld.global.f32 	%f2, [%rd12];
	add.f32 	%f3, %f1, %f2;
	add.s64 	%rd13, %rd6, %rd7;
	add.s64 	%rd14, %rd13, %rd9;
	st.global.f32 	[%rd14], %f3;
$L__BB0_2:
	ret;

}


// ===== COMPILED SASS (sm_100) =====

	.target	sm_100

	.elftype	@"ET_EXEC"


//--------------------- .note.nv.tkinfo           --------------------------
	.section	.note.nv.tkinfo,"",@"SHT_NOTE"
	.sectionflags	@"SHF_NOTE_NV_TKINFO"
	.tkinfo
        /*0018*/ 	.word	0x00000002
        /*0030*/ 	.string	""
        /*0030*/ 	.string	"ptxas"
        /*0030*/ 	.string	"Cuda compilation tools, release 13.0, V13.0.88"
        /*0030*/ 	.string	"Build cuda_13.0.r13.0/compiler.36424714_0"
        /*0030*/ 	.string	"-arch sm_100 -m 64 "



//--------------------- .note.nv.cuinfo           --------------------------
	.section	.note.nv.cuinfo,"",@"SHT_NOTE"
	.sectionflags	@"SHF_NOTE_NV_CUINFO"
        /*0018*/ 	.short	0x0002
        /*001a*/ 	.short	0x0064
        /*001c*/ 	.short	0x0082
	.zero		2


//--------------------- .nv.info                  --------------------------
	.section	.nv.info,"",@"SHT_CUDA_INFO"
	.align	4


	//----- nvinfo : EIATTR_REGCOUNT
	.align		4
        /*0000*/ 	.byte	0x04, 0x2f
        /*0002*/ 	.short	(.L_1 - .L_0)
	.align		4
.L_0:
        /*0004*/ 	.word	index@(_Z6matAddPA800_fS0_S0_)
        /*0008*/ 	.word	0x0000000e


	//----- nvinfo : EIATTR_FRAME_SIZE
	.align		4
.L_1:
        /*000c*/ 	.byte	0x04, 0x11
        /*000e*/ 	.short	(.L_3 - .L_2)
	.align		4
.L_2:
        /*0010*/ 	.word	index@(_Z6matAddPA800_fS0_S0_)
        /*0014*/ 	.word	0x00000000


	//----- nvinfo : EIATTR_MIN_STACK_SIZE
	.align		4
.L_3:
        /*0018*/ 	.byte	0x04, 0x12
        /*001a*/ 	.short	(.L_5 - .L_4)
	.align		4
.L_4:
        /*001c*/ 	.word	index@(_Z6matAddPA800_fS0_S0_)
        /*0020*/ 	.word	0x00000000
.L_5:


//--------------------- .nv.compat                --------------------------
	.section	.nv.compat,"",@"SHT_CUDA_COMPAT_INFO"
	.align	4
        /*0000*/ 	.byte	0x02, 0x09, 0x00, 0x00, 0x02, 0x02, 0x01, 0x00, 0x02, 0x05, 0x05, 0x00, 0x03, 0x07, 0x01, 0x01
        /*0010*/ 	.byte	0x02, 0x03, 0x00, 0x00, 0x02, 0x06, 0x01, 0x00, 0x04, 0x0b, 0x08, 0x00, 0x09, 0x00, 0x00, 0x00
        /*0020*/ 	.byte	0x00, 0x00, 0x00, 0x00


//--------------------- .nv.info._Z6matAddPA800_fS0_S0_ --------------------------
	.section	.nv.info._Z6matAddPA800_fS0_S0_,"",@"SHT_CUDA_INFO"
	.sectionflags	@""
	.align	4


	//----- nvinfo : EIATTR_CUDA_API_VERSION
	.align		4
        /*0000*/ 	.byte	0x04, 0x37
        /*0002*/ 	.short	(.L_7 - .L_6)
.L_6:
        /*0004*/ 	.word	0x00000082


	//----- nvinfo : EIATTR_KPARAM_INFO
	.align		4
.L_7:
        /*0008*/ 	.byte	0x04, 0x17
        /*000a*/ 	.short	(.L_9 - .L_8)
.L_8:
        /*000c*/ 	.word	0x00000000
        /*0010*/ 	.short	0x0002
        /*0012*/ 	.short	0x0010
        /*0014*/ 	.byte	0x00, 0xf5, 0x21, 0x00


	//----- nvinfo : EIATTR_KPARAM_INFO
	.align		4
.L_9:
        /*0018*/ 	.byte	0x04, 0x17
        /*001a*/ 	.short	(.L_11 - .L_10)
.L_10:
        /*001c*/ 	.word	0x00000000
        /*0020*/ 	.short	0x0001
        /*0022*/ 	.short	0x0008
        /*0024*/ 	.byte	0x00, 0xf5, 0x21, 0x00


	//----- nvinfo : EIATTR_KPARAM_INFO
	.align		4
.L_11:
        /*0028*/ 	.byte	0x04, 0x17
        /*002a*/ 	.short	(.L_13 - .L_12)
.L_12:
        /*002c*/ 	.word	0x00000000
        /*0030*/ 	.short	0x0000
        /*0032*/ 	.short	0x0000
        /*0034*/ 	.byte	0x00, 0xf5, 0x21, 0x00


	//----- nvinfo : EIATTR_SPARSE_MMA_MASK
	.align		4
.L_13:
        /*0038*/ 	.byte	0x03, 0x50
        /*003a*/ 	.short	0x0000


	//----- nvinfo : EIATTR_MAXREG_COUNT
	.align		4
        /*003c*/ 	.byte	0x03, 0x1b
        /*003e*/ 	.short	0x00ff


	//----- nvinfo : EIATTR_MERCURY_ISA_VERSION
	.align		4
        /*0040*/ 	.byte	0x03, 0x5f
        /*0042*/ 	.short	0x0101


	//----- nvinfo : EIATTR_VRC_CTA_INIT_COUNT
	.align		4
        /*0044*/ 	.byte	0x02, 0x4a
	.zero		1
	.zero		1


	//----- nvinfo : EIATTR_EXIT_INSTR_OFFSETS
	.align		4
        /*0048*/ 	.byte	0x04, 0x1c
        /*004a*/ 	.short	(.L_15 - .L_14)


	//   ....[0]....
.L_14:
        /*004c*/ 	.word	0x000000b0


	//   ....[1]....
        /*0050*/ 	.word	0x000001a0


	//----- nvinfo : EIATTR_CBANK_PARAM_SIZE
	.align		4
.L_15:
        /*0054*/ 	.byte	0x03, 0x19
        /*0056*/ 	.short	0x0018


	//----- nvinfo : EIATTR_PARAM_CBANK
	.align		4
        /*0058*/ 	.byte	0x04, 0x0a
        /*005a*/ 	.short	(.L_17 - .L_16)
	.align		4
.L_16:
        /*005c*/ 	.word	index@(.nv.constant0._Z6matAddPA800_fS0_S0_)
        /*0060*/ 	.short	0x0380
        /*0062*/ 	.short	0x0018


	//----- nvinfo : EIATTR_SW_WAR
	.align		4
.L_17:
        /*0064*/ 	.byte	0x04, 0x36
        /*0066*/ 	.short	(.L_19 - .L_18)
.L_18:
        /*0068*/ 	.word	0x00000008
.L_19:


//--------------------- .nv.callgraph             --------------------------
	.section	.nv.callgraph,"",@"SHT_CUDA_CALLGRAPH"
	.align	4
	.sectionentsize	8
	.align		4
        /*0000*/ 	.word	0x00000000
	.align		4
        /*0004*/ 	.word	0xffffffff
	.align		4
        /*0008*/ 	.word	0x00000000
	.align		4
        /*000c*/ 	.word	0xfffffffe
	.align		4
        /*0010*/ 	.word	0x00000000
	.align		4
        /*0014*/ 	.word	0xfffffffd
	.align		4
        /*0018*/ 	.word	0x00000000
	.align		4
        /*001c*/ 	.word	0xfffffffc


//--------------------- .text._Z6matAddPA800_fS0_S0_ --------------------------
	.section	.text._Z6matAddPA800_fS0_S0_,"ax",@progbits
	.align	128
        .global         _Z6matAddPA800_fS0_S0_
        .type           _Z6matAddPA800_fS0_S0_,@function
        .size           _Z6matAddPA800_fS0_S0_,(.L_x_1 - _Z6matAddPA800_fS0_S0_)
        .other          _Z6matAddPA800_fS0_S0_,@"STO_CUDA_ENTRY STV_DEFAULT"
_Z6matAddPA800_fS0_S0_:
.text._Z6matAddPA800_fS0_S0_:
[----:B------:R-:W-:Y:S01]  /*0000*/  LDC R1, c[0x0][0x37c] ;  /* 0x0000df00ff017b82 */ /* 0x000fe20000000800 */
[----:B------:R-:W0:Y:S01]  /*0010*/  S2R R11, SR_CTAID.Y ;  /* 0x00000000000b7919 */ /* 0x000e220000002600 */
[----:B------:R-:W1:Y:S01]  /*0020*/  LDCU UR4, c[0x0][0x360] ;  /* 0x00006c00ff0477ac */ /* 0x000e620008000800 */
[----:B------:R-:W0:Y:S01]  /*0030*/  S2R R2, SR_TID.Y ;  /* 0x0000000000027919 */ /* 0x000e220000002200 */
[----:B------:R-:W0:Y:S01]  /*0040*/  LDCU UR5, c[0x0][0x364] ;  /* 0x00006c80ff0577ac */ /* 0x000e220008000800 */
[----:B------:R-:W1:Y:S01]  /*0050*/  S2R R9, SR_CTAID.X ;  /* 0x0000000000097919 */ /* 0x000e620000002500 */
[----:B------:R-:W1:Y:S01]  /*0060*/  S2R R0, SR_TID.X ;  /* 0x0000000000007919 */ /* 0x000e620000002100 */
[----:B0-----:R-:W-:-:S05]  /*0070*/  IMAD R11, R11, UR5, R2 ;  /* 0x000000050b0b7c24 */ /* 0x001fca000f8e0202 */
[----:B------:R-:W-:Y:S01]  /*0080*/  ISETP.GT.U32.AND P0, PT, R11, 0x31f, PT ;  /* 0x0000031f0b00780c */ /* 0x000fe20003f04070 */
[----:B-1----:R-:W-:-:S05]  /*0090*/  IMAD R9, R9, UR4, R0 ;  /* 0x0000000409097c24 */ /* 0x002fca000f8e0200 */
[----:B------:R-:W-:-:S13]  /*00a0*/  ISETP.GT.OR P0, PT, R9, 0x31f, P0 ;  /* 0x0000031f0900780c */ /* 0x000fda0000704670 */
[----:B------:R-:W-:Y:S05]  /*00b0*/  @P0 EXIT ;  /* 0x000000000000094d */ /* 0x000fea0003800000 */
[----:B------:R-:W0:Y:S01]  /*00c0*/  LDC.64 R2, c[0x0][0x380] ;  /* 0x0000e000ff027b82 */ /* 0x000e220000000a00 */
[----:B------:R-:W1:Y:S07]  /*00d0*/  LDCU.64 UR4, c[0x0][0x358] ;  /* 0x00006b00ff0477ac */ /* 0x000e6e0008000a00 */
[----:B------:R-:W2:Y:S08]  /*00e0*/  LDC.64 R4, c[0x0][0x388] ;  /* 0x0000e200ff047b82 */ /* 0x000eb00000000a00 */
[----:B------:R-:W3:Y:S01]  /*00f0*/  LDC.64 R6, c[0x0][0x390] ;  /* 0x0000e400ff067b82 */ /* 0x000ee20000000a00 */
[----:B0-----:R-:W-:-:S04]  /*0100*/  IMAD.WIDE R2, R9, 0xc80, R2 ;  /* 0x00000c8009027825 */ /* 0x001fc800078e0202 */
[----:B------:R-:W-:-:S04]  /*0110*/  IMAD.WIDE.U32 R2, R11, 0x4, R2 ;  /* 0x000000040b027825 */ /* 0x000fc800078e0002 */
[----:B--2---:R-:W-:Y:S02]  /*0120*/  IMAD.WIDE R4, R9, 0xc80, R4 ;  /* 0x00000c8009047825 */ /* 0x004fe400078e0204 */
[----:B-1----:R-:W2:Y:S02]  /*0130*/  LDG.E R2, desc[UR4][R2.64] ;  /* 0x0000000402027981 */ /* 0x002ea4000c1e1900 */
[----:B------:R-:W-:-:S06]  /*0140*/  IMAD.WIDE.U32 R4, R11, 0x4, R4 ;  /* 0x000000040b047825 */ /* 0x000fcc00078e0004 */
[----:B------:R-:W2:Y:S01]  /*0150*/  LDG.E R5, desc[UR4][R4.64] ;  /* 0x0000000404057981 */ /* 0x000ea2000c1e1900 */
[----:B---3--:R-:W-:-:S04]  /*0160*/  IMAD.WIDE R6, R9, 0xc80, R6 ;  /* 0x00000c8009067825 */ /* 0x008fc800078e0206 */
[----:B------:R-:W-:-:S04]  /*0170*/  IMAD.WIDE.U32 R6, R11, 0x4, R6 ;  /* 0x000000040b067825 */ /* 0x000fc800078e0006 */
[----:B--2---:R-:W-:-:S05]  /*0180*/  FADD R9, R2, R5 ;  /* 0x0000000502097221 */ /* 0x004fca0000000000 */
[----:B------:R-:W-:Y:S01]  /*0190*/  STG.E desc[UR4][R6.64], R9 ;  /* 0x0000000906007986 */ /* 0x000fe2000c101904 */
[----:B------:R-:W-:Y:S05]  /*01a0*/  EXIT ;  /* 0x000000000000794d */ /* 0x000fea0003800000 */
.L_x_0:
[----:B------:R-:W-:-:S00]  /*01b0*/  BRA `(.L_x_0) ;  /* 0xfffffffc00fc7947 */ /* 0x000fc0000383ffff */
[----:B------:R-:W-:-:S00]  /*01c0*/  NOP ;  /* 0x0000000000007918 */ /* 0x000fc00000000000 */
        /* <DEDUP_REMOVED lines=11> */
.L_x_1:


//--------------------- .nv.shared.reserved.0     --------------------------
	.section	.nv.shared.reserved.0,"aw",@nobits
	.weak		__nv_reservedSMEM_offset_0_alias
	.size		__nv_reservedSMEM_offset_0_alias, 0, 64
	.other		__nv_reservedSMEM_offset_0_alias,@"STO_CUDA_RESERVED_SHARED STV_DEFAULT"
__nv_reservedSMEM_offset_0_alias:
	.zero		0
	.zero		64


//--------------------- .nv.constant0._Z6matAddPA800_fS0_S0_ --------------------------
	.section	.nv.constant0._Z6matAddPA800_fS0_S0_,"a",@progbits
	.sectionflags	@""
	.align	4
.nv.constant0._Z6matAddPA800_fS0_S0_:
	.zero		920


//--------------------- SYMBOLS --------------------------

	.type		.nv.reservedSmem.offset0,@object
	.size		.nv.reservedSmem.offset0,0x4
